//
// Generated by NVIDIA NVVM Compiler
//
// Compiler Build ID: CL-36424714
// Cuda compilation tools, release 13.0, V13.0.88
// Based on NVVM 20.0.0
//

.version 9.0
.target sm_100
.address_size 64

	// .globl	_Z30parallelTransposeMemCoalescingPiS_ii
// _ZZ30parallelTransposeMemCoalescingPiS_iiE5block has been demoted

.visible .entry _Z30parallelTransposeMemCoalescingPiS_ii(
	.param .u64 .ptr .align 1 _Z30parallelTransposeMemCoalescingPiS_ii_param_0,
	.param .u64 .ptr .align 1 _Z30parallelTransposeMemCoalescingPiS_ii_param_1,
	.param .u32 _Z30parallelTransposeMemCoalescingPiS_ii_param_2,
	.param .u32 _Z30parallelTransposeMemCoalescingPiS_ii_param_3
)
{
	.reg .pred 	%p<4>;
	.reg .b32 	%r<20>;
	.reg .b64 	%rd<9>;
	// demoted variable
	.shared .align 4 .b8 _ZZ30parallelTransposeMemCoalescingPiS_iiE5block[1024];
	ld.param.u64 	%rd1, [_Z30parallelTransposeMemCoalescingPiS_ii_param_0];
	ld.param.u64 	%rd2, [_Z30parallelTransposeMemCoalescingPiS_ii_param_1];
	ld.param.u32 	%r5, [_Z30parallelTransposeMemCoalescingPiS_ii_param_2];
	ld.param.u32 	%r6, [_Z30parallelTransposeMemCoalescingPiS_ii_param_3];
	mov.u32 	%r7, %ctaid.y;
	mov.u32 	%r8, %ntid.y;
	mov.u32 	%r1, %tid.y;
	mad.lo.s32 	%r2, %r7, %r8, %r1;
	mov.u32 	%r9, %ctaid.x;
	mov.u32 	%r10, %ntid.x;
	mov.u32 	%r3, %tid.x;
	mad.lo.s32 	%r4, %r9, %r10, %r3;
	setp.ge.s32 	%p1, %r2, %r5;
	setp.ge.s32 	%p2, %r4, %r6;
	or.pred  	%p3, %p1, %p2;
	@%p3 bra 	$L__BB0_2;
	cvta.to.global.u64 	%rd3, %rd1;
	cvta.to.global.u64 	%rd4, %rd2;
	mad.lo.s32 	%r11, %r6, %r2, %r4;
	mul.wide.s32 	%rd5, %r11, 4;
	add.s64 	%rd6, %rd3, %rd5;
	ld.global.u32 	%r12, [%rd6];
	shl.b32 	%r13, %r1, 6;
	mov.u32 	%r14, _ZZ30parallelTransposeMemCoalescingPiS_iiE5block;
	add.s32 	%r15, %r14, %r13;
	shl.b32 	%r16, %r3, 2;
	add.s32 	%r17, %r15, %r16;
	st.shared.u32 	[%r17], %r12;
	bar.sync 	0;
	ld.shared.u32 	%r18, [%r17];
	mad.lo.s32 	%r19, %r5, %r4, %r2;
	mul.wide.s32 	%rd7, %r19, 4;
	add.s64 	%rd8, %rd4, %rd7;
	st.global.u32 	[%rd8], %r18;
$L__BB0_2:
	ret;

}
	// .globl	_Z17parallelTransposePiS_ii
.visible .entry _Z17parallelTransposePiS_ii(
	.param .u64 .ptr .align 1 _Z17parallelTransposePiS_ii_param_0,
	.param .u64 .ptr .align 1 _Z17parallelTransposePiS_ii_param_1,
	.param .u32 _Z17parallelTransposePiS_ii_param_2,
	.param .u32 _Z17parallelTransposePiS_ii_param_3
)
{
	.reg .pred 	%p<4>;
	.reg .b32 	%r<14>;
	.reg .b64 	%rd<9>;

	ld.param.u64 	%rd1, [_Z17parallelTransposePiS_ii_param_0];
	ld.param.u64 	%rd2, [_Z17parallelTransposePiS_ii_param_1];
	ld.param.u32 	%r3, [_Z17parallelTransposePiS_ii_param_2];
	ld.param.u32 	%r4, [_Z17parallelTransposePiS_ii_param_3];
	mov.u32 	%r5, %ctaid.y;
	mov.u32 	%r6, %ntid.y;
	mov.u32 	%r7, %tid.y;
	mad.lo.s32 	%r1, %r5, %r6, %r7;
	mov.u32 	%r8, %ctaid.x;
	mov.u32 	%r9, %ntid.x;
	mov.u32 	%r10, %tid.x;
	mad.lo.s32 	%r2, %r8, %r9, %r10;
	setp.ge.s32 	%p1, %r1, %r3;
	setp.ge.s32 	%p2, %r2, %r4;
	or.pred  	%p3, %p1, %p2;
	@%p3 bra 	$L__BB1_2;
	cvta.to.global.u64 	%rd3, %rd1;
	cvta.to.global.u64 	%rd4, %rd2;
	mad.lo.s32 	%r11, %r4, %r1, %r2;
	mul.wide.s32 	%rd5, %r11, 4;
	add.s64 	%rd6, %rd3, %rd5;
	ld.global.u32 	%r12, [%rd6];
	mad.lo.s32 	%r13, %r3, %r2, %r1;
	mul.wide.s32 	%rd7, %r13, 4;
	add.s64 	%rd8, %rd4, %rd7;
	st.global.u32 	[%rd8], %r12;
$L__BB1_2:
	ret;

}


// ===== COMPILED SASS (sm_100) =====

	.target	sm_100

	.elftype	@"ET_EXEC"


//--------------------- .note.nv.tkinfo           --------------------------
	.section	.note.nv.tkinfo,"",@"SHT_NOTE"
	.sectionflags	@"SHF_NOTE_NV_TKINFO"
	.tkinfo
        /*0018*/ 	.word	0x00000002
        /*0030*/ 	.string	""
        /*0030*/ 	.string	"ptxas"
        /*0030*/ 	.string	"Cuda compilation tools, release 13.0, V13.0.88"
        /*0030*/ 	.string	"Build cuda_13.0.r13.0/compiler.36424714_0"
        /*0030*/ 	.string	"-arch sm_100 -m 64 "



//--------------------- .note.nv.cuinfo           --------------------------
	.section	.note.nv.cuinfo,"",@"SHT_NOTE"
	.sectionflags	@"SHF_NOTE_NV_CUINFO"
        /*0018*/ 	.short	0x0002
        /*001a*/ 	.short	0x0064
        /*001c*/ 	.short	0x0082
	.zero		2


//--------------------- .nv.info                  --------------------------
	.section	.nv.info,"",@"SHT_CUDA_INFO"
	.align	4


	//----- nvinfo : EIATTR_REGCOUNT
	.align		4
        /*0000*/ 	.byte	0x04, 0x2f
        /*0002*/ 	.short	(.L_1 - .L_0)
	.align		4
.L_0:
        /*0004*/ 	.word	index@(_Z30parallelTransposeMemCoalescingPiS_ii)
        /*0008*/ 	.word	0x0000000e


	//----- nvinfo : EIATTR_FRAME_SIZE
	.align		4
.L_1:
        /*000c*/ 	.byte	0x04, 0x11
        /*000e*/ 	.short	(.L_3 - .L_2)
	.align		4
.L_2:
        /*0010*/ 	.word	index@(_Z30parallelTransposeMemCoalescingPiS_ii)
        /*0014*/ 	.word	0x00000000


	//----- nvinfo : EIATTR_REGCOUNT
	.align		4
.L_3:
        /*0018*/ 	.byte	0x04, 0x2f
        /*001a*/ 	.short	(.L_5 - .L_4)
	.align		4
.L_4:
        /*001c*/ 	.word	index@(_Z17parallelTransposePiS_ii)
        /*0020*/ 	.word	0x0000000a


	//----- nvinfo : EIATTR_FRAME_SIZE
	.align		4
.L_5:
        /*0024*/ 	.byte	0x04, 0x11
        /*0026*/ 	.short	(.L_7 - .L_6)
	.align		4
.L_6:
        /*0028*/ 	.word	index@(_Z17parallelTransposePiS_ii)
        /*002c*/ 	.word	0x00000000


	//----- nvinfo : EIATTR_MIN_STACK_SIZE
	.align		4
.L_7:
        /*0030*/ 	.byte	0x04, 0x12
        /*0032*/ 	.short	(.L_9 - .L_8)
	.align		4
.L_8:
        /*0034*/ 	.word	index@(_Z17parallelTransposePiS_ii)
        /*0038*/ 	.word	0x00000000


	//----- nvinfo : EIATTR_MIN_STACK_SIZE
	.align		4
.L_9:
        /*003c*/ 	.byte	0x04, 0x12
        /*003e*/ 	.short	(.L_11 - .L_10)
	.align		4
.L_10:
        /*0040*/ 	.word	index@(_Z30parallelTransposeMemCoalescingPiS_ii)
        /*0044*/ 	.word	0x00000000
.L_11:


//--------------------- .nv.compat                --------------------------
	.section	.nv.compat,"",@"SHT_CUDA_COMPAT_INFO"
	.align	4
        /*0000*/ 	.byte	0x02, 0x09, 0x00, 0x00, 0x02, 0x02, 0x01, 0x00, 0x02, 0x05, 0x05, 0x00, 0x03, 0x07, 0x01, 0x01
        /*0010*/ 	.byte	0x02, 0x03, 0x00, 0x00, 0x02, 0x06, 0x01, 0x00, 0x04, 0x0b, 0x08, 0x00, 0x09, 0x00, 0x00, 0x00
        /*0020*/ 	.byte	0x00, 0x00, 0x00, 0x00


//--------------------- .nv.info._Z17parallelTransposePiS_ii --------------------------
	.section	.nv.info._Z17parallelTransposePiS_ii,"",@"SHT_CUDA_INFO"
	.sectionflags	@""
	.align	4


	//----- nvinfo : EIATTR_CUDA_API_VERSION
	.align		4
        /*0000*/ 	.byte	0x04, 0x37
        /*0002*/ 	.short	(.L_13 - .L_12)
.L_12:
        /*0004*/ 	.word	0x00000082


	//----- nvinfo : EIATTR_KPARAM_INFO
	.align		4
.L_13:
        /*0008*/ 	.byte	0x04, 0x17
        /*000a*/ 	.short	(.L_15 - .L_14)
.L_14:
        /*000c*/ 	.word	0x00000000
        /*0010*/ 	.short	0x0003
        /*0012*/ 	.short	0x0014
        /*0014*/ 	.byte	0x00, 0xf0, 0x11, 0x00


	//----- nvinfo : EIATTR_KPARAM_INFO
	.align		4
.L_15:
        /*0018*/ 	.byte	0x04, 0x17
        /*001a*/ 	.short	(.L_17 - .L_16)
.L_16:
        /*001c*/ 	.word	0x00000000
        /*0020*/ 	.short	0x0002
        /*0022*/ 	.short	0x0010
        /*0024*/ 	.byte	0x00, 0xf0, 0x11, 0x00


	//----- nvinfo : EIATTR_KPARAM_INFO
	.align		4
.L_17:
        /*0028*/ 	.byte	0x04, 0x17
        /*002a*/ 	.short	(.L_19 - .L_18)
.L_18:
        /*002c*/ 	.word	0x00000000
        /*0030*/ 	.short	0x0001
        /*0032*/ 	.short	0x0008
        /*0034*/ 	.byte	0x00, 0xf5, 0x21, 0x00


	//----- nvinfo : EIATTR_KPARAM_INFO
	.align		4
.L_19:
        /*0038*/ 	.byte	0x04, 0x17
        /*003a*/ 	.short	(.L_21 - .L_20)
.L_20:
        /*003c*/ 	.word	0x00000000
        /*0040*/ 	.short	0x0000
        /*0042*/ 	.short	0x0000
        /*0044*/ 	.byte	0x00, 0xf5, 0x21, 0x00


	//----- nvinfo : EIATTR_SPARSE_MMA_MASK
	.align		4
.L_21:
        /*0048*/ 	.byte	0x03, 0x50
        /*004a*/ 	.short	0x0000


	//----- nvinfo : EIATTR_MAXREG_COUNT
	.align		4
        /*004c*/ 	.byte	0x03, 0x1b
        /*004e*/ 	.short	0x00ff


	//----- nvinfo : EIATTR_MERCURY_ISA_VERSION
	.align		4
        /*0050*/ 	.byte	0x03, 0x5f
        /*0052*/ 	.short	0x0101


	//----- nvinfo : EIATTR_VRC_CTA_INIT_COUNT
	.align		4
        /*0054*/ 	.byte	0x02, 0x4a
	.zero		1
	.zero		1


	//----- nvinfo : EIATTR_EXIT_INSTR_OFFSETS
	.align		4
        /*0058*/ 	.byte	0x04, 0x1c
        /*005a*/ 	.short	(.L_23 - .L_22)


	//   ....[0]....
.L_22:
        /*005c*/ 	.word	0x000000c0


	//   ....[1]....
        /*0060*/ 	.word	0x00000160


	//----- nvinfo : EIATTR_CBANK_PARAM_SIZE
	.align		4
.L_23:
        /*0064*/ 	.byte	0x03, 0x19
        /*0066*/ 	.short	0x0018


	//----- nvinfo : EIATTR_PARAM_CBANK
	.align		4
        /*0068*/ 	.byte	0x04, 0x0a
        /*006a*/ 	.short	(.L_25 - .L_24)
	.align		4
.L_24:
        /*006c*/ 	.word	index@(.nv.constant0._Z17parallelTransposePiS_ii)
        /*0070*/ 	.short	0x0380
        /*0072*/ 	.short	0x0018


	//----- nvinfo : EIATTR_SW_WAR
	.align		4
.L_25:
        /*0074*/ 	.byte	0x04, 0x36
        /*0076*/ 	.short	(.L_27 - .L_26)
.L_26:
        /*0078*/ 	.word	0x00000008
.L_27:


//--------------------- .nv.info._Z30parallelTransposeMemCoalescingPiS_ii --------------------------
	.section	.nv.info._Z30parallelTransposeMemCoalescingPiS_ii,"",@"SHT_CUDA_INFO"
	.sectionflags	@""
	.align	4


	//----- nvinfo : EIATTR_CUDA_API_VERSION
	.align		4
        /*0000*/ 	.byte	0x04, 0x37
        /*0002*/ 	.short	(.L_29 - .L_28)
.L_28:
        /*0004*/ 	.word	0x00000082


	//----- nvinfo : EIATTR_KPARAM_INFO
	.align		4
.L_29:
        /*0008*/ 	.byte	0x04, 0x17
        /*000a*/ 	.short	(.L_31 - .L_30)
.L_30:
        /*000c*/ 	.word	0x00000000
        /*0010*/ 	.short	0x0003
        /*0012*/ 	.short	0x0014
        /*0014*/ 	.byte	0x00, 0xf0, 0x11, 0x00


	//----- nvinfo : EIATTR_KPARAM_INFO
	.align		4
.L_31:
        /*0018*/ 	.byte	0x04, 0x17
        /*001a*/ 	.short	(.L_33 - .L_32)
.L_32:
        /*001c*/ 	.word	0x00000000
        /*0020*/ 	.short	0x0002
        /*0022*/ 	.short	0x0010
        /*0024*/ 	.byte	0x00, 0xf0, 0x11, 0x00


	//----- nvinfo : EIATTR_KPARAM_INFO
	.align		4
.L_33:
        /*0028*/ 	.byte	0x04, 0x17
        /*002a*/ 	.short	(.L_35 - .L_34)
.L_34:
        /*002c*/ 	.word	0x00000000
        /*0030*/ 	.short	0x0001
        /*0032*/ 	.short	0x0008
        /*0034*/ 	.byte	0x00, 0xf5, 0x21, 0x00


	//----- nvinfo : EIATTR_KPARAM_INFO
	.align		4
.L_35:
        /*0038*/ 	.byte	0x04, 0x17
        /*003a*/ 	.short	(.L_37 - .L_36)
.L_36:
        /*003c*/ 	.word	0x00000000
        /*0040*/ 	.short	0x0000
        /*0042*/ 	.short	0x0000
        /*0044*/ 	.byte	0x00, 0xf5, 0x21, 0x00


	//----- nvinfo : EIATTR_SPARSE_MMA_MASK
	.align		4
.L_37:
        /*0048*/ 	.byte	0x03, 0x50
        /*004a*/ 	.short	0x0000


	//----- nvinfo : EIATTR_MAXREG_COUNT
	.align		4
        /*004c*/ 	.byte	0x03, 0x1b
        /*004e*/ 	.short	0x00ff


	//----- nvinfo : EIATTR_NUM_BARRIERS
	.align		4
        /*0050*/ 	.byte	0x02, 0x4c
        /*0052*/ 	.byte	0x01
	.zero		1


	//----- nvinfo : EIATTR_MERCURY_ISA_VERSION
	.align		4
        /*0054*/ 	.byte	0x03, 0x5f
        /*0056*/ 	.short	0x0101


	//----- nvinfo : EIATTR_VRC_CTA_INIT_COUNT
	.align		4
        /*0058*/ 	.byte	0x02, 0x4a
	.zero		1
	.zero		1


	//----- nvinfo : EIATTR_EXIT_INSTR_OFFSETS
	.align		4
        /*005c*/ 	.byte	0x04, 0x1c
        /*005e*/ 	.short	(.L_39 - .L_38)


	//   ....[0]....
.L_38:
        /*0060*/ 	.word	0x000000c0


	//   ....[1]....
        /*0064*/ 	.word	0x000001e0


	//----- nvinfo : EIATTR_CBANK_PARAM_SIZE
	.align		4
.L_39:
        /*0068*/ 	.byte	0x03, 0x19
        /*006a*/ 	.short	0x0018


	//----- nvinfo : EIATTR_PARAM_CBANK
	.align		4
        /*006c*/ 	.byte	0x04, 0x0a
        /*006e*/ 	.short	(.L_41 - .L_40)
	.align		4
.L_40:
        /*0070*/ 	.word	index@(.nv.constant0._Z30parallelTransposeMemCoalescingPiS_ii)
        /*0074*/ 	.short	0x0380
        /*0076*/ 	.short	0x0018


	//----- nvinfo : EIATTR_SW_WAR
	.align		4
.L_41:
        /*0078*/ 	.byte	0x04, 0x36
        /*007a*/ 	.short	(.L_43 - .L_42)
.L_42:
        /*007c*/ 	.word	0x00000008
.L_43:


//--------------------- .nv.callgraph             --------------------------
	.section	.nv.callgraph,"",@"SHT_CUDA_CALLGRAPH"
	.align	4
	.sectionentsize	8
	.align		4
        /*0000*/ 	.word	0x00000000
	.align		4
        /*0004*/ 	.word	0xffffffff
	.align		4
        /*0008*/ 	.word	0x00000000
	.align		4
        /*000c*/ 	.word	0xfffffffe
	.align		4
        /*0010*/ 	.word	0x00000000
	.align		4
        /*0014*/ 	.word	0xfffffffd
	.align		4
        /*0018*/ 	.word	0x00000000
	.align		4
        /*001c*/ 	.word	0xfffffffc


//--------------------- .text._Z17parallelTransposePiS_ii --------------------------
	.section	.text._Z17parallelTransposePiS_ii,"ax",@progbits
	.align	128
        .global         _Z17parallelTransposePiS_ii
        .type           _Z17parallelTransposePiS_ii,@function
        .size           _Z17parallelTransposePiS_ii,(.L_x_2 - _Z17parallelTransposePiS_ii)
        .other          _Z17parallelTransposePiS_ii,@"STO_CUDA_ENTRY STV_DEFAULT"
_Z17parallelTransposePiS_ii:
.text._Z17parallelTransposePiS_ii:
[----:B------:R-:W-:Y:S01]  /*0000*/  LDC R1, c[0x0][0x37c] ;  /* 0x0000df00ff017b82 */ /* 0x000fe20000000800 */
[----:B------:R-:W0:Y:S07]  /*0010*/  S2R R2, SR_TID.X ;  /* 0x0000000000027919 */ /* 0x000e2e0000002100 */
[----:B------:R-:W1:Y:S01]  /*0020*/  LDC R0, c[0x0][0x364] ;  /* 0x0000d900ff007b82 */ /* 0x000e620000000800 */
[----:B------:R-:W2:Y:S01]  /*0030*/  LDCU.64 UR6, c[0x0][0x390] ;  /* 0x00007200ff0677ac */ /* 0x000ea20008000a00 */
[----:B------:R-:W1:Y:S06]  /*0040*/  S2R R3, SR_TID.Y ;  /* 0x0000000000037919 */ /* 0x000e6c0000002200 */
[----:B------:R-:W0:Y:S08]  /*0050*/  S2UR UR5, SR_CTAID.X ;  /* 0x00000000000579c3 */ /* 0x000e300000002500 */
[----:B------:R-:W0:Y:S08]  /*0060*/  LDC R7, c[0x0][0x360] ;  /* 0x0000d800ff077b82 */ /* 0x000e300000000800 */
[----:B------:R-:W1:Y:S01]  /*0070*/  S2UR UR4, SR_CTAID.Y ;  /* 0x00000000000479c3 */ /* 0x000e620000002600 */
[----:B0-----:R-:W-:-:S05]  /*0080*/  IMAD R7, R7, UR5, R2 ;  /* 0x0000000507077c24 */ /* 0x001fca000f8e0202 */
[----:B--2---:R-:W-:Y:S01]  /*0090*/  ISETP.GE.AND P0, PT, R7, UR7, PT ;  /* 0x0000000707007c0c */ /* 0x004fe2000bf06270 */
[----:B-1----:R-:W-:-:S05]  /*00a0*/  IMAD R0, R0, UR4, R3 ;  /* 0x0000000400007c24 */ /* 0x002fca000f8e0203 */
[----:B------:R-:W-:-:S13]  /*00b0*/  ISETP.GE.OR P0, PT, R0, UR6, P0 ;  /* 0x0000000600007c0c */ /* 0x000fda0008706670 */
[----:B------:R-:W-:Y:S05]  /*00c0*/  @P0 EXIT ;  /* 0x000000000000094d */ /* 0x000fea0003800000 */
[----:B------:R-:W0:Y:S01]  /*00d0*/  LDC.64 R2, c[0x0][0x380] ;  /* 0x0000e000ff027b82 */ /* 0x000e220000000a00 */
[----:B------:R-:W1:Y:S01]  /*00e0*/  LDCU.64 UR4, c[0x0][0x358] ;  /* 0x00006b00ff0477ac */ /* 0x000e620008000a00 */
[----:B------:R-:W-:-:S04]  /*00f0*/  IMAD R5, R0, UR7, R7 ;  /* 0x0000000700057c24 */ /* 0x000fc8000f8e0207 */
[----:B0-----:R-:W-:Y:S02]  /*0100*/  IMAD.WIDE R2, R5, 0x4, R2 ;  /* 0x0000000405027825 */ /* 0x001fe400078e0202 */
[----:B------:R-:W0:Y:S04]  /*0110*/  LDC.64 R4, c[0x0][0x388] ;  /* 0x0000e200ff047b82 */ /* 0x000e280000000a00 */
[----:B-1----:R-:W2:Y:S01]  /*0120*/  LDG.E R3, desc[UR4][R2.64] ;  /* 0x0000000402037981 */ /* 0x002ea2000c1e1900 */
[----:B------:R-:W-:-:S04]  /*0130*/  IMAD R7, R7, UR6, R0 ;  /* 0x0000000607077c24 */ /* 0x000fc8000f8e0200 */
[----:B0-----:R-:W-:-:S05]  /*0140*/  IMAD.WIDE R4, R7, 0x4, R4 ;  /* 0x0000000407047825 */ /* 0x001fca00078e0204 */
[----:B--2---:R-:W-:Y:S01]  /*0150*/  STG.E desc[UR4][R4.64], R3 ;  /* 0x0000000304007986 */ /* 0x004fe2000c101904 */
[----:B------:R-:W-:Y:S05]  /*0160*/  EXIT ;  /* 0x000000000000794d */ /* 0x000fea0003800000 */
.L_x_0:
[----:B------:R-:W-:-:S00]  /*0170*/  BRA `(.L_x_0) ;  /* 0xfffffffc00fc7947 */ /* 0x000fc0000383ffff */
[----:B------:R-:W-:-:S00]  /*0180*/  NOP ;  /* 0x0000000000007918 */ /* 0x000fc00000000000 */
[----:B------:R-:W-:-:S00]  /*0190*/  NOP ;  /* 0x0000000000007918 */ /* 0x000fc00000000000 */
[----:B------:R-:W-:-:S00]  /*01a0*/  NOP ;  /* 0x0000000000007918 */ /* 0x000fc00000000000 */
[----:B------:R-:W-:-:S00]  /*01b0*/  NOP ;  /* 0x0000000000007918 */ /* 0x000fc00000000000 */
[----:B------:R-:W-:-:S00]  /*01c0*/  NOP ;  /* 0x0000000000007918 */ /* 0x000fc00000000000 */
[----:B------:R-:W-:-:S00]  /*01d0*/  NOP ;  /* 0x0000000000007918 */ /* 0x000fc00000000000 */
[----:B------:R-:W-:-:S00]  /*01e0*/  NOP ;  /* 0x0000000000007918 */ /* 0x000fc00000000000 */
[----:B------:R-:W-:-:S00]  /*01f0*/  NOP ;  /* 0x0000000000007918 */ /* 0x000fc00000000000 */
.L_x_2:


//--------------------- .text._Z30parallelTransposeMemCoalescingPiS_ii --------------------------
	.section	.text._Z30parallelTransposeMemCoalescingPiS_ii,"ax",@progbits
	.align	128
        .global         _Z30parallelTransposeMemCoalescingPiS_ii
        .type           _Z30parallelTransposeMemCoalescingPiS_ii,@function
        .size           _Z30parallelTransposeMemCoalescingPiS_ii,(.L_x_3 - _Z30parallelTransposeMemCoalescingPiS_ii)
        .other          _Z30parallelTransposeMemCoalescingPiS_ii,@"STO_CUDA_ENTRY STV_DEFAULT"
_Z30parallelTransposeMemCoalescingPiS_ii:
.text._Z30parallelTransposeMemCoalescingPiS_ii:
        /* <DEDUP_REMOVED lines=16> */
[----:B0-----:R-:W-:-:S05]  /*0100*/  IMAD.WIDE R2, R5, 0x4, R2 ;  /* 0x0000000405027825 */ /* 0x001fca00078e0202 */
[----:B-1----:R0:W2:Y:S01]  /*0110*/  LDG.E R6, desc[UR6][R2.64] ;  /* 0x0000000602067981 */ /* 0x0020a2000c1e1900 */
[----:B------:R-:W1:Y:S01]  /*0120*/  S2UR UR5, SR_CgaCtaId ;  /* 0x00000000000579c3 */ /* 0x000e620000008800 */
[----:B------:R-:W-:Y:S01]  /*0130*/  UMOV UR4, 0x400 ;  /* 0x0000040000047882 */ /* 0x000fe20000000000 */
[----:B------:R-:W-:Y:S01]  /*0140*/  IMAD R7, R7, UR8, R0 ;  /* 0x0000000807077c24 */ /* 0x000fe2000f8e0200 */
[----:B-1----:R-:W-:-:S06]  /*0150*/  ULEA UR4, UR5, UR4, 0x18 ;  /* 0x0000000405047291 */ /* 0x002fcc000f8ec0ff */
[----:B------:R-:W-:-:S04]  /*0160*/  LEA R4, R9, UR4, 0x6 ;  /* 0x0000000409047c11 */ /* 0x000fc8000f8e30ff */
[----:B------:R-:W-:Y:S02]  /*0170*/  LEA R9, R8, R4, 0x2 ;  /* 0x0000000408097211 */ /* 0x000fe400078e10ff */
[----:B------:R-:W0:Y:S02]  /*0180*/  LDC.64 R4, c[0x0][0x388] ;  /* 0x0000e200ff047b82 */ /* 0x000e240000000a00 */
[----:B0-----:R-:W-:Y:S01]  /*0190*/  IMAD.WIDE R2, R7, 0x4, R4 ;  /* 0x0000000407027825 */ /* 0x001fe200078e0204 */
[----:B--2---:R-:W-:Y:S05]  /*01a0*/  STS [R9], R6 ;  /* 0x0000000609007388 */ /* 0x004fea0000000800 */
[----:B------:R-:W-:Y:S06]  /*01b0*/  BAR.SYNC.DEFER_BLOCKING 0x0 ;  /* 0x0000000000007b1d */ /* 0x000fec0000010000 */
[----:B------:R-:W0:Y:S04]  /*01c0*/  LDS R11, [R9] ;  /* 0x00000000090b7984 */ /* 0x000e280000000800 */
[----:B0-----:R-:W-:Y:S01]  /*01d0*/  STG.E desc[UR6][R2.64], R11 ;  /* 0x0000000b02007986 */ /* 0x001fe2000c101906 */
[----:B------:R-:W-:Y:S05]  /*01e0*/  EXIT ;  /* 0x000000000000794d */ /* 0x000fea0003800000 */
.L_x_1:
        /* <DEDUP_REMOVED lines=9> */
.L_x_3:


//--------------------- .nv.shared.reserved.0     --------------------------
	.section	.nv.shared.reserved.0,"aw",@nobits
	.weak		__nv_reservedSMEM_offset_0_alias
	.size		__nv_reservedSMEM_offset_0_alias, 0, 64
	.other		__nv_reservedSMEM_offset_0_alias,@"STO_CUDA_RESERVED_SHARED STV_DEFAULT"
__nv_reservedSMEM_offset_0_alias:
	.zero		0
	.zero		64


//--------------------- .nv.shared._Z30parallelTransposeMemCoalescingPiS_ii --------------------------
	.section	.nv.shared._Z30parallelTransposeMemCoalescingPiS_ii,"aw",@nobits
	.sectionflags	@""
	.align	4
.nv.shared._Z30parallelTransposeMemCoalescingPiS_ii:
	.zero		2048


//--------------------- .nv.constant0._Z17parallelTransposePiS_ii --------------------------
	.section	.nv.constant0._Z17parallelTransposePiS_ii,"a",@progbits
	.sectionflags	@""
	.align	4
.nv.constant0._Z17parallelTransposePiS_ii:
	.zero		920


//--------------------- .nv.constant0._Z30parallelTransposeMemCoalescingPiS_ii --------------------------
	.section	.nv.constant0._Z30parallelTransposeMemCoalescingPiS_ii,"a",@progbits
	.sectionflags	@""
	.align	4
.nv.constant0._Z30parallelTransposeMemCoalescingPiS_ii:
	.zero		920


//--------------------- SYMBOLS --------------------------

	.type		.nv.reservedSmem.offset0,@object
	.size		.nv.reservedSmem.offset0,0x4
	.type		.nv.reservedSmem.cap,@object
	.size		.nv.reservedSmem.cap,0x4
